	.headerflags	@"EF_CUDA_TEXMODE_UNIFIED EF_CUDA_64BIT_ADDRESS EF_CUDA_ACCELERATORS EF_CUDA_SM90 EF_CUDA_VIRTUAL_SM(EF_CUDA_SM90)"
	.elftype	@"ET_EXEC"


//--------------------- .nv.info                  --------------------------
	.section	.nv.info,"",@"SHT_CUDA_INFO"
	.align	4


	//----- nvinfo : EIATTR_REGCOUNT
	.align		4
        /*0000*/ 	.byte	0x04, 0x2f
        /*0002*/ 	.short	(.L_3 - .L_2)
	.align		4
.L_2:
        /*0004*/ 	.word	index@(triton_poi_fused__native_batch_norm_legit_no_training_add_div_hardtanh_mul_38)
        /*0008*/ 	.word	0x00000012


	//----- nvinfo : EIATTR_MIN_STACK_SIZE
	.align		4
.L_3:
        /*000c*/ 	.byte	0x04, 0x12
        /*000e*/ 	.short	(.L_5 - .L_4)
	.align		4
.L_4:
        /*0010*/ 	.word	index@(triton_poi_fused__native_batch_norm_legit_no_training_add_div_hardtanh_mul_38)
        /*0014*/ 	.word	0x00000000


	//----- nvinfo : EIATTR_FRAME_SIZE
	.align		4
.L_5:
        /*0018*/ 	.byte	0x04, 0x11
        /*001a*/ 	.short	(.L_7 - .L_6)
	.align		4
.L_6:
        /*001c*/ 	.word	index@(triton_poi_fused__native_batch_norm_legit_no_training_add_div_hardtanh_mul_38)
        /*0020*/ 	.word	0x00000000


	//----- nvinfo : EIATTR_MIN_STACK_SIZE
	.align		4
.L_7:
        /*0024*/ 	.byte	0x04, 0x12
        /*0026*/ 	.short	(.L_9 - .L_8)
	.align		4
.L_8:
        /*0028*/ 	.word	index@(triton_poi_fused__native_batch_norm_legit_no_training_add_div_hardtanh_mul_38)
        /*002c*/ 	.word	0x00000000
.L_9:


//--------------------- .nv.info.triton_poi_fused__native_batch_norm_legit_no_training_add_div_hardtanh_mul_38 --------------------------
	.section	.nv.info.triton_poi_fused__native_batch_norm_legit_no_training_add_div_hardtanh_mul_38,"",@"SHT_CUDA_INFO"
	.sectionflags	@""
	.align	4


	//----- nvinfo : EIATTR_CUDA_API_VERSION
	.align		4
        /*0000*/ 	.byte	0x04, 0x37
        /*0002*/ 	.short	(.L_11 - .L_10)
.L_10:
        /*0004*/ 	.word	0x0000007c


	//----- nvinfo : EIATTR_KPARAM_INFO
	.align		4
.L_11:
        /*0008*/ 	.byte	0x04, 0x17
        /*000a*/ 	.short	(.L_13 - .L_12)
.L_12:
        /*000c*/ 	.word	0x00000000
        /*0010*/ 	.short	0x0006
        /*0012*/ 	.short	0x0030
        /*0014*/ 	.byte	0x00, 0xf0, 0x11, 0x00


	//----- nvinfo : EIATTR_KPARAM_INFO
	.align		4
.L_13:
        /*0018*/ 	.byte	0x04, 0x17
        /*001a*/ 	.short	(.L_15 - .L_14)
.L_14:
        /*001c*/ 	.word	0x00000000
        /*0020*/ 	.short	0x0005
        /*0022*/ 	.short	0x0028
        /*0024*/ 	.byte	0x00, 0xf4, 0x21, 0x00


	//----- nvinfo : EIATTR_KPARAM_INFO
	.align		4
.L_15:
        /*0028*/ 	.byte	0x04, 0x17
        /*002a*/ 	.short	(.L_17 - .L_16)
.L_16:
        /*002c*/ 	.word	0x00000000
        /*0030*/ 	.short	0x0004
        /*0032*/ 	.short	0x0020
        /*0034*/ 	.byte	0x00, 0xf4, 0x21, 0x00


	//----- nvinfo : EIATTR_KPARAM_INFO
	.align		4
.L_17:
        /*0038*/ 	.byte	0x04, 0x17
        /*003a*/ 	.short	(.L_19 - .L_18)
.L_18:
        /*003c*/ 	.word	0x00000000
        /*0040*/ 	.short	0x0003
        /*0042*/ 	.short	0x0018
        /*0044*/ 	.byte	0x00, 0xf4, 0x21, 0x00


	//----- nvinfo : EIATTR_KPARAM_INFO
	.align		4
.L_19:
        /*0048*/ 	.byte	0x04, 0x17
        /*004a*/ 	.short	(.L_21 - .L_20)
.L_20:
        /*004c*/ 	.word	0x00000000
        /*0050*/ 	.short	0x0002
        /*0052*/ 	.short	0x0010
        /*0054*/ 	.byte	0x00, 0xf4, 0x21, 0x00


	//----- nvinfo : EIATTR_KPARAM_INFO
	.align		4
.L_21:
        /*0058*/ 	.byte	0x04, 0x17
        /*005a*/ 	.short	(.L_23 - .L_22)
.L_22:
        /*005c*/ 	.word	0x00000000
        /*0060*/ 	.short	0x0001
        /*0062*/ 	.short	0x0008
        /*0064*/ 	.byte	0x00, 0xf4, 0x21, 0x00


	//----- nvinfo : EIATTR_KPARAM_INFO
	.align		4
.L_23:
        /*0068*/ 	.byte	0x04, 0x17
        /*006a*/ 	.short	(.L_25 - .L_24)
.L_24:
        /*006c*/ 	.word	0x00000000
        /*0070*/ 	.short	0x0000
        /*0072*/ 	.short	0x0000
        /*0074*/ 	.byte	0x00, 0xf4, 0x21, 0x00


	//----- nvinfo : EIATTR_SPARSE_MMA_MASK
	.align		4
.L_25:
        /*0078*/ 	.byte	0x03, 0x50
        /*007a*/ 	.short	0x0000


	//----- nvinfo : EIATTR_MAXREG_COUNT
	.align		4
        /*007c*/ 	.byte	0x03, 0x1b
        /*007e*/ 	.short	0x00ff


	//----- nvinfo : EIATTR_EXIT_INSTR_OFFSETS
	.align		4
        /*0080*/ 	.byte	0x04, 0x1c
        /*0082*/ 	.short	(.L_27 - .L_26)


	//   ....[0]....
.L_26:
        /*0084*/ 	.word	0x00000350


	//   ....[1]....
        /*0088*/ 	.word	0x00000370


	//----- nvinfo : EIATTR_REQNTID
	.align		4
.L_27:
        /*008c*/ 	.byte	0x04, 0x10
        /*008e*/ 	.short	(.L_29 - .L_28)
.L_28:
        /*0090*/ 	.word	0x00000080
        /*0094*/ 	.word	0x00000001
        /*0098*/ 	.word	0x00000001


	//----- nvinfo : EIATTR_CBANK_PARAM_SIZE
	.align		4
.L_29:
        /*009c*/ 	.byte	0x03, 0x19
        /*009e*/ 	.short	0x0034


	//----- nvinfo : EIATTR_PARAM_CBANK
	.align		4
        /*00a0*/ 	.byte	0x04, 0x0a
        /*00a2*/ 	.short	(.L_31 - .L_30)
	.align		4
.L_30:
        /*00a4*/ 	.word	index@(.nv.constant0.triton_poi_fused__native_batch_norm_legit_no_training_add_div_hardtanh_mul_38)
        /*00a8*/ 	.short	0x0210
        /*00aa*/ 	.short	0x0034


	//----- nvinfo : EIATTR_SW_WAR
	.align		4
.L_31:
        /*00ac*/ 	.byte	0x04, 0x36
        /*00ae*/ 	.short	(.L_33 - .L_32)
.L_32:
        /*00b0*/ 	.word	0x00000008
.L_33:


//--------------------- .nv.callgraph             --------------------------
	.section	.nv.callgraph,"",@"SHT_CUDA_CALLGRAPH"
	.align	4
	.sectionentsize	8
	.align		4
        /*0000*/ 	.word	0x00000000
	.align		4
        /*0004*/ 	.word	0xffffffff
	.align		4
        /*0008*/ 	.word	0x00000000
	.align		4
        /*000c*/ 	.word	0xfffffffe
	.align		4
        /*0010*/ 	.word	0x00000000
	.align		4
        /*0014*/ 	.word	0xfffffffd
	.align		4
        /*0018*/ 	.word	0x00000000
	.align		4
        /*001c*/ 	.word	0xfffffffc


//--------------------- .nv.constant4             --------------------------
	.section	.nv.constant4,"a",@progbits
	.align	8
	.align		8
.nv.constant4:
        /*0000*/ 	.dword	_$_str
	.align		8
        /*0008*/ 	.dword	_$_str_$_2


//--------------------- .text.triton_poi_fused__native_batch_norm_legit_no_training_add_div_hardtanh_mul_38 --------------------------
	.section	.text.triton_poi_fused__native_batch_norm_legit_no_training_add_div_hardtanh_mul_38,"ax",@progbits
	.align	128
        .global         triton_poi_fused__native_batch_norm_legit_no_training_add_div_hardtanh_mul_38
        .type           triton_poi_fused__native_batch_norm_legit_no_training_add_div_hardtanh_mul_38,@function
        .size           triton_poi_fused__native_batch_norm_legit_no_training_add_div_hardtanh_mul_38,(.L_x_1 - triton_poi_fused__native_batch_norm_legit_no_training_add_div_hardtanh_mul_38)
        .other          triton_poi_fused__native_batch_norm_legit_no_training_add_div_hardtanh_mul_38,@"STO_CUDA_ENTRY STV_DEFAULT"
triton_poi_fused__native_batch_norm_legit_no_training_add_div_hardtanh_mul_38:
.text.triton_poi_fused__native_batch_norm_legit_no_training_add_div_hardtanh_mul_38:
[----:B------:R-:W0:Y:S01]  /*0000*/  LDC R1, c[0x0][0x28] ;  /* 0x00000a00ff017b82 */ /* 0x000e220000000800 */
[----:B------:R-:W1:Y:S07]  /*0010*/  S2R R0, SR_TID.X ;  /* 0x0000000000007919 */ /* 0x000e6e0000002100 */
[----:B------:R-:W2:Y:S01]  /*0020*/  LDC.64 R6, c[0x0][0x228] ;  /* 0x00008a00ff067b82 */ /* 0x000ea20000000a00 */
[----:B------:R-:W-:Y:S01]  /*0030*/  CS2R R14, SRZ ;  /* 0x00000000000e7805 */ /* 0x000fe2000001ff00 */
[----:B------:R-:W-:Y:S01]  /*0040*/  ULDC.64 UR4, c[0x0][0x208] ;  /* 0x0000820000047ab9 */ /* 0x000fe20000000a00 */
[----:B------:R-:W3:Y:S05]  /*0050*/  S2R R3, SR_CTAID.X ;  /* 0x0000000000037919 */ /* 0x000eea0000002500 */
[----:B------:R-:W4:Y:S08]  /*0060*/  LDC.64 R4, c[0x0][0x220] ;  /* 0x00008800ff047b82 */ /* 0x000f300000000a00 */
[----:B------:R-:W5:Y:S08]  /*0070*/  LDC.64 R8, c[0x0][0x230] ;  /* 0x00008c00ff087b82 */ /* 0x000f700000000a00 */
[----:B------:R-:W5:Y:S01]  /*0080*/  LDC.64 R10, c[0x0][0x238] ;  /* 0x00008e00ff0a7b82 */ /* 0x000f620000000a00 */
[----:B-1----:R-:W-:-:S04]  /*0090*/  LOP3.LUT R0, R0, 0x7f, RZ, 0xc0, !PT ;  /* 0x0000007f00007812 */ /* 0x002fc800078ec0ff */
[----:B---3--:R-:W-:-:S04]  /*00a0*/  LEA R0, R3, R0, 0x7 ;  /* 0x0000000003007211 */ /* 0x008fc800078e38ff */
[C---:B------:R-:W-:Y:S01]  /*00b0*/  ISETP.GE.AND P0, PT, R0.reuse, 0x4800, PT ;  /* 0x000048000000780c */ /* 0x040fe20003f06270 */
[----:B------:R-:W-:-:S05]  /*00c0*/  IMAD.HI R2, R0, 0x38e38e39, RZ ;  /* 0x38e38e3900027827 */ /* 0x000fca00078e02ff */
[----:B------:R-:W-:-:S04]  /*00d0*/  SHF.R.U32.HI R3, RZ, 0x1f, R2 ;  /* 0x0000001fff037819 */ /* 0x000fc80000011602 */
[----:B------:R-:W-:-:S05]  /*00e0*/  LEA.HI.SX32 R3, R2, R3, 0x1a ;  /* 0x0000000302037211 */ /* 0x000fca00078fd2ff */
[----:B------:R-:W-:Y:S02]  /*00f0*/  IMAD R13, R3, -0x120, R0 ;  /* 0xfffffee0030d7824 */ /* 0x000fe400078e0200 */
[----:B------:R-:W1:Y:S02]  /*0100*/  LDC.64 R2, c[0x0][0x218] ;  /* 0x00008600ff027b82 */ /* 0x000e640000000a00 */
[----:B--2---:R-:W-:-:S05]  /*0110*/  IMAD.WIDE R6, R13, 0x4, R6 ;  /* 0x000000040d067825 */ /* 0x004fca00078e0206 */
[----:B------:R5:W2:Y:S01]  /*0120*/  @!P0 LDG.E.EL R14, desc[UR4][R6.64] ;  /* 0x00000004060e8981 */ /* 0x000aa2000c2e1900 */
[----:B------:R-:W-:Y:S01]  /*0130*/  HFMA2.MMA R12, -RZ, RZ, 0, 0 ;  /* 0x00000000ff0c7435 */ /* 0x000fe200000001ff */
[----:B----4-:R-:W-:-:S05]  /*0140*/  IMAD.WIDE R4, R13, 0x4, R4 ;  /* 0x000000040d047825 */ /* 0x010fca00078e0204 */
[----:B------:R-:W3:Y:S01]  /*0150*/  @!P0 LDG.E.EL R15, desc[UR4][R4.64] ;  /* 0x00000004040f8981 */ /* 0x000ee2000c2e1900 */
[----:B-----5:R-:W-:-:S04]  /*0160*/  IMAD.WIDE R6, R13, 0x4, R8 ;  /* 0x000000040d067825 */ /* 0x020fc800078e0208 */
[----:B-1----:R-:W-:-:S04]  /*0170*/  IMAD.WIDE R2, R0, 0x4, R2 ;  /* 0x0000000400027825 */ /* 0x002fc800078e0202 */
[----:B0-----:R-:W-:Y:S01]  /*0180*/  IMAD.WIDE R8, R13, 0x4, R10 ;  /* 0x000000040d087825 */ /* 0x001fe200078e020a */
[----:B------:R0:W3:Y:S01]  /*0190*/  @!P0 LDG.E R12, desc[UR4][R2.64] ;  /* 0x00000004020c8981 */ /* 0x0000e2000c1e1900 */
[----:B------:R-:W-:-:S06]  /*01a0*/  CS2R R10, SRZ ;  /* 0x00000000000a7805 */ /* 0x000fcc000001ff00 */
[----:B------:R-:W4:Y:S04]  /*01b0*/  @!P0 LDG.E.EL R10, desc[UR4][R6.64] ;  /* 0x00000004060a8981 */ /* 0x000f28000c2e1900 */
[----:B------:R-:W4:Y:S01]  /*01c0*/  @!P0 LDG.E.EL R11, desc[UR4][R8.64] ;  /* 0x00000004080b8981 */ /* 0x000f22000c2e1900 */
[----:B0-----:R-:W-:Y:S01]  /*01d0*/  MOV R2, 0x3e800000 ;  /* 0x3e80000000027802 */ /* 0x001fe20000000f00 */
[----:B--2---:R-:W-:-:S04]  /*01e0*/  FADD R14, R14, 9.9999997473787516356e-06 ;  /* 0x3727c5ac0e0e7421 */ /* 0x004fc80000000000 */
[----:B------:R-:W0:Y:S02]  /*01f0*/  MUFU.SQRT R13, R14 ;  /* 0x0000000e000d7308 */ /* 0x000e240000002000 */
[C---:B0-----:R-:W-:Y:S02]  /*0200*/  FSETP.GT.AND P1, PT, R13.reuse, 8.50705917302346158658e+37, PT ;  /* 0x7e8000000d00780b */ /* 0x041fe40003f24000 */
[----:B------:R-:W-:-:S11]  /*0210*/  FSETP.GEU.AND P2, PT, R13, 1.175494350822287508e-38, PT ;  /* 0x008000000d00780b */ /* 0x000fd60003f4e000 */
[----:B------:R-:W-:-:S04]  /*0220*/  @P1 FMUL R13, R13, 0.25 ;  /* 0x3e8000000d0d1820 */ /* 0x000fc80000400000 */
[----:B------:R-:W-:-:S06]  /*0230*/  @!P2 FMUL R13, R13, 16777216 ;  /* 0x4b8000000d0da820 */ /* 0x000fcc0000400000 */
[----:B------:R-:W0:Y:S01]  /*0240*/  MUFU.RCP R13, R13 ;  /* 0x0000000d000d7308 */ /* 0x000e220000001000 */
[----:B------:R-:W-:Y:S01]  /*0250*/  FSEL R2, R2, 1, P1 ;  /* 0x3f80000002027808 */ /* 0x000fe20000800000 */
[----:B---3--:R-:W-:-:S04]  /*0260*/  FADD R12, -R15, R12 ;  /* 0x0000000c0f0c7221 */ /* 0x008fc80000000100 */
[----:B------:R-:W-:-:S04]  /*0270*/  @!P2 FMUL R2, R2, 16777216 ;  /* 0x4b8000000202a820 */ /* 0x000fc80000400000 */
[----:B0-----:R-:W-:-:S04]  /*0280*/  FMUL R3, R13, R2 ;  /* 0x000000020d037220 */ /* 0x001fc80000400000 */
[----:B------:R-:W-:Y:S02]  /*0290*/  FMUL R12, R12, R3 ;  /* 0x000000030c0c7220 */ /* 0x000fe40000400000 */
[----:B------:R-:W0:Y:S02]  /*02a0*/  LDC.64 R2, c[0x0][0x210] ;  /* 0x00008400ff027b82 */ /* 0x000e240000000a00 */
[----:B----4-:R-:W-:-:S04]  /*02b0*/  FFMA R10, R12, R10, R11 ;  /* 0x0000000a0c0a7223 */ /* 0x010fc8000000000b */
[----:B------:R-:W-:-:S05]  /*02c0*/  FADD R4, R10, 3 ;  /* 0x404000000a047421 */ /* 0x000fca0000000000 */
[----:B------:R-:W-:-:S04]  /*02d0*/  FSETP.GTU.AND P1, PT, R4, RZ, PT ;  /* 0x000000ff0400720b */ /* 0x000fc80003f2c000 */
[----:B------:R-:W-:-:S04]  /*02e0*/  FSEL R4, R4, RZ, P1 ;  /* 0x000000ff04047208 */ /* 0x000fc80000800000 */
[C---:B------:R-:W-:Y:S01]  /*02f0*/  FSETP.GEU.AND P2, PT, R4.reuse, 6, PT ;  /* 0x40c000000400780b */ /* 0x040fe20003f4e000 */
[C---:B------:R-:W-:Y:S01]  /*0300*/  FMUL R5, R4.reuse, 0.16666667163372039795 ;  /* 0x3e2aaaab04057820 */ /* 0x040fe20000400000 */
[----:B------:R-:W-:Y:S01]  /*0310*/  FSETP.NAN.AND P1, PT, R4, R4, PT ;  /* 0x000000040400720b */ /* 0x000fe20003f28000 */
[----:B0-----:R-:W-:-:S10]  /*0320*/  IMAD.WIDE R2, R0, 0x4, R2 ;  /* 0x0000000400027825 */ /* 0x001fd400078e0202 */
[----:B------:R-:W-:-:S05]  /*0330*/  @P2 FSEL R5, R5, 1, P1 ;  /* 0x3f80000005052808 */ /* 0x000fca0000800000 */
[----:B------:R-:W-:Y:S01]  /*0340*/  FMUL R5, R10, R5 ;  /* 0x000000050a057220 */ /* 0x000fe20000400000 */
[----:B------:R-:W-:Y:S06]  /*0350*/  @P0 EXIT ;  /* 0x000000000000094d */ /* 0x000fec0003800000 */
[----:B------:R-:W-:Y:S01]  /*0360*/  STG.E desc[UR4][R2.64], R5 ;  /* 0x0000000502007986 */ /* 0x000fe2000c101904 */
[----:B------:R-:W-:Y:S05]  /*0370*/  EXIT ;  /* 0x000000000000794d */ /* 0x000fea0003800000 */
.L_x_0:
[----:B------:R-:W-:-:S00]  /*0380*/  BRA `(.L_x_0) ;  /* 0xfffffffc00fc7947 */ /* 0x000fc0000383ffff */
[----:B------:R-:W-:-:S00]  /*0390*/  NOP ;  /* 0x0000000000007918 */ /* 0x000fc00000000000 */
        /* <DEDUP_REMOVED lines=14> */
.L_x_1:


//--------------------- .nv.global.init           --------------------------
	.section	.nv.global.init,"aw",@progbits
.nv.global.init:
	.type		_$_str,@object
	.size		_$_str,(_$_str_$_2 - _$_str)
_$_str:
        /*0000*/ 	.byte	0x5f, 0x5f, 0x43, 0x55, 0x44, 0x41, 0x5f, 0x46, 0x54, 0x5a, 0x00
	.type		_$_str_$_2,@object
	.size		_$_str_$_2,(.L_1 - _$_str_$_2)
_$_str_$_2:
        /*000b*/ 	.byte	0x5f, 0x5f, 0x43, 0x55, 0x44, 0x41, 0x5f, 0x50, 0x52, 0x45, 0x43, 0x5f, 0x53, 0x51, 0x52, 0x54
        /*001b*/ 	.byte	0x00
.L_1:


//--------------------- .nv.constant0.triton_poi_fused__native_batch_norm_legit_no_training_add_div_hardtanh_mul_38 --------------------------
	.section	.nv.constant0.triton_poi_fused__native_batch_norm_legit_no_training_add_div_hardtanh_mul_38,"a",@progbits
	.sectionflags	@""
	.align	4
.nv.constant0.triton_poi_fused__native_batch_norm_legit_no_training_add_div_hardtanh_mul_38:
	.zero		580
